//
// Generated by NVIDIA NVVM Compiler
//
// Compiler Build ID: CL-36424714
// Cuda compilation tools, release 13.0, V13.0.88
// Based on NVVM 20.0.0
//

.version 9.0
.target sm_100
.address_size 64

	// .globl	_Z12MatmulKernelPKfS0_Pfiii

.visible .entry _Z12MatmulKernelPKfS0_Pfiii(
	.param .u64 .ptr .align 1 _Z12MatmulKernelPKfS0_Pfiii_param_0,
	.param .u64 .ptr .align 1 _Z12MatmulKernelPKfS0_Pfiii_param_1,
	.param .u64 .ptr .align 1 _Z12MatmulKernelPKfS0_Pfiii_param_2,
	.param .u32 _Z12MatmulKernelPKfS0_Pfiii_param_3,
	.param .u32 _Z12MatmulKernelPKfS0_Pfiii_param_4,
	.param .u32 _Z12MatmulKernelPKfS0_Pfiii_param_5
)
{
	.reg .pred 	%p<13>;
	.reg .b32 	%r<14>;
	.reg .b32 	%f<68>;
	.reg .b64 	%rd<74>;

	ld.param.u64 	%rd23, [_Z12MatmulKernelPKfS0_Pfiii_param_0];
	ld.param.u64 	%rd24, [_Z12MatmulKernelPKfS0_Pfiii_param_1];
	ld.param.u64 	%rd22, [_Z12MatmulKernelPKfS0_Pfiii_param_2];
	ld.param.u32 	%r2, [_Z12MatmulKernelPKfS0_Pfiii_param_3];
	ld.param.s32 	%rd5, [_Z12MatmulKernelPKfS0_Pfiii_param_4];
	ld.param.u32 	%r1, [_Z12MatmulKernelPKfS0_Pfiii_param_5];
	cvta.to.global.u64 	%rd1, %rd24;
	cvta.to.global.u64 	%rd2, %rd23;
	mov.u32 	%r3, %ctaid.x;
	mov.u32 	%r4, %ntid.x;
	mov.u32 	%r5, %tid.x;
	mad.lo.s32 	%r6, %r3, %r4, %r5;
	cvt.u64.u32 	%rd3, %r6;
	mov.u32 	%r7, %ctaid.y;
	mov.u32 	%r8, %ntid.y;
	mov.u32 	%r9, %tid.y;
	mad.lo.s32 	%r10, %r7, %r8, %r9;
	cvt.u64.u32 	%rd4, %r10;
	setp.ge.u32 	%p1, %r10, %r2;
	setp.ge.u64 	%p2, %rd3, %rd5;
	or.pred  	%p3, %p1, %p2;
	@%p3 bra 	$L__BB0_14;
	cvt.s64.s32 	%rd6, %r1;
	setp.eq.s32 	%p4, %r1, 0;
	mov.f32 	%f67, 0f00000000;
	@%p4 bra 	$L__BB0_13;
	mul.lo.s64 	%rd7, %rd6, %rd4;
	setp.lt.u32 	%p5, %r1, 8;
	mov.f32 	%f67, 0f00000000;
	mov.b64 	%rd72, 0;
	@%p5 bra 	$L__BB0_5;
	and.b64  	%rd72, %rd6, -8;
	shl.b64 	%rd26, %rd3, 2;
	add.s64 	%rd69, %rd1, %rd26;
	shl.b64 	%rd27, %rd7, 2;
	add.s64 	%rd28, %rd27, %rd2;
	add.s64 	%rd68, %rd28, 16;
	mov.f32 	%f67, 0f00000000;
	mov.u64 	%rd70, %rd72;
$L__BB0_4:
	.pragma "nounroll";
	ld.global.nc.f32 	%f17, [%rd68+-16];
	ld.global.nc.f32 	%f18, [%rd69];
	fma.rn.f32 	%f19, %f17, %f18, %f67;
	ld.global.nc.f32 	%f20, [%rd68+-12];
	shl.b64 	%rd29, %rd5, 2;
	add.s64 	%rd30, %rd69, %rd29;
	ld.global.nc.f32 	%f21, [%rd30];
	fma.rn.f32 	%f22, %f20, %f21, %f19;
	ld.global.nc.f32 	%f23, [%rd68+-8];
	add.s64 	%rd31, %rd30, %rd29;
	ld.global.nc.f32 	%f24, [%rd31];
	fma.rn.f32 	%f25, %f23, %f24, %f22;
	ld.global.nc.f32 	%f26, [%rd68+-4];
	add.s64 	%rd32, %rd31, %rd29;
	ld.global.nc.f32 	%f27, [%rd32];
	fma.rn.f32 	%f28, %f26, %f27, %f25;
	ld.global.nc.f32 	%f29, [%rd68];
	add.s64 	%rd33, %rd32, %rd29;
	ld.global.nc.f32 	%f30, [%rd33];
	fma.rn.f32 	%f31, %f29, %f30, %f28;
	ld.global.nc.f32 	%f32, [%rd68+4];
	add.s64 	%rd34, %rd33, %rd29;
	ld.global.nc.f32 	%f33, [%rd34];
	fma.rn.f32 	%f34, %f32, %f33, %f31;
	ld.global.nc.f32 	%f35, [%rd68+8];
	add.s64 	%rd35, %rd34, %rd29;
	ld.global.nc.f32 	%f36, [%rd35];
	fma.rn.f32 	%f37, %f35, %f36, %f34;
	ld.global.nc.f32 	%f38, [%rd68+12];
	add.s64 	%rd36, %rd35, %rd29;
	ld.global.nc.f32 	%f39, [%rd36];
	fma.rn.f32 	%f67, %f38, %f39, %f37;
	add.s64 	%rd70, %rd70, -8;
	shl.b64 	%rd37, %rd5, 5;
	add.s64 	%rd69, %rd69, %rd37;
	add.s64 	%rd68, %rd68, 32;
	setp.ne.s64 	%p6, %rd70, 0;
	@%p6 bra 	$L__BB0_4;
$L__BB0_5:
	and.b32  	%r11, %r1, 7;
	setp.eq.s32 	%p7, %r11, 0;
	@%p7 bra 	$L__BB0_13;
	and.b64  	%rd38, %rd6, 7;
	add.s64 	%rd39, %rd38, -1;
	setp.lt.u64 	%p8, %rd39, 3;
	@%p8 bra 	$L__BB0_8;
	add.s64 	%rd40, %rd72, %rd7;
	shl.b64 	%rd41, %rd40, 2;
	add.s64 	%rd42, %rd2, %rd41;
	ld.global.nc.f32 	%f41, [%rd42];
	mad.lo.s64 	%rd43, %rd72, %rd5, %rd3;
	shl.b64 	%rd44, %rd43, 2;
	add.s64 	%rd45, %rd1, %rd44;
	ld.global.nc.f32 	%f42, [%rd45];
	fma.rn.f32 	%f43, %f41, %f42, %f67;
	ld.global.nc.f32 	%f44, [%rd42+4];
	shl.b64 	%rd46, %rd5, 2;
	add.s64 	%rd47, %rd45, %rd46;
	ld.global.nc.f32 	%f45, [%rd47];
	fma.rn.f32 	%f46, %f44, %f45, %f43;
	ld.global.nc.f32 	%f47, [%rd42+8];
	add.s64 	%rd48, %rd47, %rd46;
	ld.global.nc.f32 	%f48, [%rd48];
	fma.rn.f32 	%f49, %f47, %f48, %f46;
	ld.global.nc.f32 	%f50, [%rd42+12];
	add.s64 	%rd49, %rd48, %rd46;
	ld.global.nc.f32 	%f51, [%rd49];
	fma.rn.f32 	%f67, %f50, %f51, %f49;
	add.s64 	%rd72, %rd72, 4;
$L__BB0_8:
	and.b32  	%r12, %r1, 3;
	setp.eq.s32 	%p9, %r12, 0;
	@%p9 bra 	$L__BB0_13;
	setp.eq.s32 	%p10, %r12, 1;
	@%p10 bra 	$L__BB0_11;
	add.s64 	%rd50, %rd72, %rd7;
	shl.b64 	%rd51, %rd50, 2;
	add.s64 	%rd52, %rd2, %rd51;
	ld.global.nc.f32 	%f53, [%rd52];
	mad.lo.s64 	%rd53, %rd72, %rd5, %rd3;
	shl.b64 	%rd54, %rd53, 2;
	add.s64 	%rd55, %rd1, %rd54;
	ld.global.nc.f32 	%f54, [%rd55];
	fma.rn.f32 	%f55, %f53, %f54, %f67;
	ld.global.nc.f32 	%f56, [%rd52+4];
	shl.b64 	%rd56, %rd5, 2;
	add.s64 	%rd57, %rd55, %rd56;
	ld.global.nc.f32 	%f57, [%rd57];
	fma.rn.f32 	%f67, %f56, %f57, %f55;
	add.s64 	%rd72, %rd72, 2;
$L__BB0_11:
	and.b32  	%r13, %r1, 1;
	setp.eq.b32 	%p11, %r13, 1;
	not.pred 	%p12, %p11;
	@%p12 bra 	$L__BB0_13;
	add.s64 	%rd58, %rd72, %rd7;
	shl.b64 	%rd59, %rd58, 2;
	add.s64 	%rd60, %rd2, %rd59;
	ld.global.nc.f32 	%f58, [%rd60];
	mad.lo.s64 	%rd61, %rd72, %rd5, %rd3;
	shl.b64 	%rd62, %rd61, 2;
	add.s64 	%rd63, %rd1, %rd62;
	ld.global.nc.f32 	%f59, [%rd63];
	fma.rn.f32 	%f67, %f58, %f59, %f67;
$L__BB0_13:
	mad.lo.s64 	%rd64, %rd5, %rd4, %rd3;
	cvta.to.global.u64 	%rd65, %rd22;
	shl.b64 	%rd66, %rd64, 2;
	add.s64 	%rd67, %rd65, %rd66;
	st.global.f32 	[%rd67], %f67;
$L__BB0_14:
	ret;

}


// ===== COMPILED SASS (sm_100) =====

	.target	sm_100

	.elftype	@"ET_EXEC"


//--------------------- .note.nv.tkinfo           --------------------------
	.section	.note.nv.tkinfo,"",@"SHT_NOTE"
	.sectionflags	@"SHF_NOTE_NV_TKINFO"
	.tkinfo
        /*0018*/ 	.word	0x00000002
        /*0030*/ 	.string	""
        /*0030*/ 	.string	"ptxas"
        /*0030*/ 	.string	"Cuda compilation tools, release 13.0, V13.0.88"
        /*0030*/ 	.string	"Build cuda_13.0.r13.0/compiler.36424714_0"
        /*0030*/ 	.string	"-arch sm_100 -m 64 "



//--------------------- .note.nv.cuinfo           --------------------------
	.section	.note.nv.cuinfo,"",@"SHT_NOTE"
	.sectionflags	@"SHF_NOTE_NV_CUINFO"
        /*0018*/ 	.short	0x0002
        /*001a*/ 	.short	0x0064
        /*001c*/ 	.short	0x0082
	.zero		2


//--------------------- .nv.info                  --------------------------
	.section	.nv.info,"",@"SHT_CUDA_INFO"
	.align	4


	//----- nvinfo : EIATTR_REGCOUNT
	.align		4
        /*0000*/ 	.byte	0x04, 0x2f
        /*0002*/ 	.short	(.L_1 - .L_0)
	.align		4
.L_0:
        /*0004*/ 	.word	index@(_Z12MatmulKernelPKfS0_Pfiii)
        /*0008*/ 	.word	0x00000020


	//----- nvinfo : EIATTR_FRAME_SIZE
	.align		4
.L_1:
        /*000c*/ 	.byte	0x04, 0x11
        /*000e*/ 	.short	(.L_3 - .L_2)
	.align		4
.L_2:
        /*0010*/ 	.word	index@(_Z12MatmulKernelPKfS0_Pfiii)
        /*0014*/ 	.word	0x00000000


	//----- nvinfo : EIATTR_MIN_STACK_SIZE
	.align		4
.L_3:
        /*0018*/ 	.byte	0x04, 0x12
        /*001a*/ 	.short	(.L_5 - .L_4)
	.align		4
.L_4:
        /*001c*/ 	.word	index@(_Z12MatmulKernelPKfS0_Pfiii)
        /*0020*/ 	.word	0x00000000
.L_5:


//--------------------- .nv.compat                --------------------------
	.section	.nv.compat,"",@"SHT_CUDA_COMPAT_INFO"
	.align	4
        /*0000*/ 	.byte	0x02, 0x09, 0x00, 0x00, 0x02, 0x02, 0x01, 0x00, 0x02, 0x05, 0x05, 0x00, 0x03, 0x07, 0x01, 0x01
        /*0010*/ 	.byte	0x02, 0x03, 0x00, 0x00, 0x02, 0x06, 0x01, 0x00, 0x04, 0x0b, 0x08, 0x00, 0x09, 0x00, 0x00, 0x00
        /*0020*/ 	.byte	0x00, 0x00, 0x00, 0x00


//--------------------- .nv.info._Z12MatmulKernelPKfS0_Pfiii --------------------------
	.section	.nv.info._Z12MatmulKernelPKfS0_Pfiii,"",@"SHT_CUDA_INFO"
	.sectionflags	@""
	.align	4


	//----- nvinfo : EIATTR_CUDA_API_VERSION
	.align		4
        /*0000*/ 	.byte	0x04, 0x37
        /*0002*/ 	.short	(.L_7 - .L_6)
.L_6:
        /*0004*/ 	.word	0x00000082


	//----- nvinfo : EIATTR_KPARAM_INFO
	.align		4
.L_7:
        /*0008*/ 	.byte	0x04, 0x17
        /*000a*/ 	.short	(.L_9 - .L_8)
.L_8:
        /*000c*/ 	.word	0x00000000
        /*0010*/ 	.short	0x0005
        /*0012*/ 	.short	0x0020
        /*0014*/ 	.byte	0x00, 0xf0, 0x11, 0x00


	//----- nvinfo : EIATTR_KPARAM_INFO
	.align		4
.L_9:
        /*0018*/ 	.byte	0x04, 0x17
        /*001a*/ 	.short	(.L_11 - .L_10)
.L_10:
        /*001c*/ 	.word	0x00000000
        /*0020*/ 	.short	0x0004
        /*0022*/ 	.short	0x001c
        /*0024*/ 	.byte	0x00, 0xf0, 0x11, 0x00


	//----- nvinfo : EIATTR_KPARAM_INFO
	.align		4
.L_11:
        /*0028*/ 	.byte	0x04, 0x17
        /*002a*/ 	.short	(.L_13 - .L_12)
.L_12:
        /*002c*/ 	.word	0x00000000
        /*0030*/ 	.short	0x0003
        /*0032*/ 	.short	0x0018
        /*0034*/ 	.byte	0x00, 0xf0, 0x11, 0x00


	//----- nvinfo : EIATTR_KPARAM_INFO
	.align		4
.L_13:
        /*0038*/ 	.byte	0x04, 0x17
        /*003a*/ 	.short	(.L_15 - .L_14)
.L_14:
        /*003c*/ 	.word	0x00000000
        /*0040*/ 	.short	0x0002
        /*0042*/ 	.short	0x0010
        /*0044*/ 	.byte	0x00, 0xf5, 0x21, 0x00


	//----- nvinfo : EIATTR_KPARAM_INFO
	.align		4
.L_15:
        /*0048*/ 	.byte	0x04, 0x17
        /*004a*/ 	.short	(.L_17 - .L_16)
.L_16:
        /*004c*/ 	.word	0x00000000
        /*0050*/ 	.short	0x0001
        /*0052*/ 	.short	0x0008
        /*0054*/ 	.byte	0x00, 0xf5, 0x21, 0x00


	//----- nvinfo : EIATTR_KPARAM_INFO
	.align		4
.L_17:
        /*0058*/ 	.byte	0x04, 0x17
        /*005a*/ 	.short	(.L_19 - .L_18)
.L_18:
        /*005c*/ 	.word	0x00000000
        /*0060*/ 	.short	0x0000
        /*0062*/ 	.short	0x0000
        /*0064*/ 	.byte	0x00, 0xf5, 0x21, 0x00


	//----- nvinfo : EIATTR_SPARSE_MMA_MASK
	.align		4
.L_19:
        /*0068*/ 	.byte	0x03, 0x50
        /*006a*/ 	.short	0x0000


	//----- nvinfo : EIATTR_MAXREG_COUNT
	.align		4
        /*006c*/ 	.byte	0x03, 0x1b
        /*006e*/ 	.short	0x00ff


	//----- nvinfo : EIATTR_MERCURY_ISA_VERSION
	.align		4
        /*0070*/ 	.byte	0x03, 0x5f
        /*0072*/ 	.short	0x0101


	//----- nvinfo : EIATTR_VRC_CTA_INIT_COUNT
	.align		4
        /*0074*/ 	.byte	0x02, 0x4a
	.zero		1
	.zero		1


	//----- nvinfo : EIATTR_EXIT_INSTR_OFFSETS
	.align		4
        /*0078*/ 	.byte	0x04, 0x1c
        /*007a*/ 	.short	(.L_21 - .L_20)


	//   ....[0]....
.L_20:
        /*007c*/ 	.word	0x000000e0


	//   ....[1]....
        /*0080*/ 	.word	0x00000bc0


	//----- nvinfo : EIATTR_CBANK_PARAM_SIZE
	.align		4
.L_21:
        /*0084*/ 	.byte	0x03, 0x19
        /*0086*/ 	.short	0x0024


	//----- nvinfo : EIATTR_PARAM_CBANK
	.align		4
        /*0088*/ 	.byte	0x04, 0x0a
        /*008a*/ 	.short	(.L_23 - .L_22)
	.align		4
.L_22:
        /*008c*/ 	.word	index@(.nv.constant0._Z12MatmulKernelPKfS0_Pfiii)
        /*0090*/ 	.short	0x0380
        /*0092*/ 	.short	0x0024


	//----- nvinfo : EIATTR_SW_WAR
	.align		4
.L_23:
        /*0094*/ 	.byte	0x04, 0x36
        /*0096*/ 	.short	(.L_25 - .L_24)
.L_24:
        /*0098*/ 	.word	0x00000008
.L_25:


//--------------------- .nv.callgraph             --------------------------
	.section	.nv.callgraph,"",@"SHT_CUDA_CALLGRAPH"
	.align	4
	.sectionentsize	8
	.align		4
        /*0000*/ 	.word	0x00000000
	.align		4
        /*0004*/ 	.word	0xffffffff
	.align		4
        /*0008*/ 	.word	0x00000000
	.align		4
        /*000c*/ 	.word	0xfffffffe
	.align		4
        /*0010*/ 	.word	0x00000000
	.align		4
        /*0014*/ 	.word	0xfffffffd
	.align		4
        /*0018*/ 	.word	0x00000000
	.align		4
        /*001c*/ 	.word	0xfffffffc


//--------------------- .text._Z12MatmulKernelPKfS0_Pfiii --------------------------
	.section	.text._Z12MatmulKernelPKfS0_Pfiii,"ax",@progbits
	.align	128
        .global         _Z12MatmulKernelPKfS0_Pfiii
        .type           _Z12MatmulKernelPKfS0_Pfiii,@function
        .size           _Z12MatmulKernelPKfS0_Pfiii,(.L_x_6 - _Z12MatmulKernelPKfS0_Pfiii)
        .other          _Z12MatmulKernelPKfS0_Pfiii,@"STO_CUDA_ENTRY STV_DEFAULT"
_Z12MatmulKernelPKfS0_Pfiii:
.text._Z12MatmulKernelPKfS0_Pfiii:
[----:B------:R-:W-:Y:S01]  /*0000*/  LDC R1, c[0x0][0x37c] ;  /* 0x0000df00ff017b82 */ /* 0x000fe20000000800 */
[----:B------:R-:W0:Y:S07]  /*0010*/  S2R R11, SR_TID.X ;  /* 0x00000000000b7919 */ /* 0x000e2e0000002100 */
[----:B------:R-:W0:Y:S01]  /*0020*/  S2UR UR4, SR_CTAID.X ;  /* 0x00000000000479c3 */ /* 0x000e220000002500 */
[----:B------:R-:W1:Y:S07]  /*0030*/  S2R R2, SR_TID.Y ;  /* 0x0000000000027919 */ /* 0x000e6e0000002200 */
[----:B------:R-:W0:Y:S08]  /*0040*/  LDC R10, c[0x0][0x360] ;  /* 0x0000d800ff0a7b82 */ /* 0x000e300000000800 */
[----:B------:R-:W2:Y:S08]  /*0050*/  LDC.64 R4, c[0x0][0x398] ;  /* 0x0000e600ff047b82 */ /* 0x000eb00000000a00 */
[----:B------:R-:W1:Y:S08]  /*0060*/  S2UR UR5, SR_CTAID.Y ;  /* 0x00000000000579c3 */ /* 0x000e700000002600 */
[----:B------:R-:W1:Y:S01]  /*0070*/  LDC R3, c[0x0][0x364] ;  /* 0x0000d900ff037b82 */ /* 0x000e620000000800 */
[----:B0-----:R-:W-:Y:S01]  /*0080*/  IMAD R10, R10, UR4, R11 ;  /* 0x000000040a0a7c24 */ /* 0x001fe2000f8e020b */
[----:B--2---:R-:W-:-:S04]  /*0090*/  SHF.R.S32.HI R0, RZ, 0x1f, R5 ;  /* 0x0000001fff007819 */ /* 0x004fc80000011405 */
[----:B------:R-:W-:-:S04]  /*00a0*/  ISETP.GE.U32.AND P0, PT, R10, R5, PT ;  /* 0x000000050a00720c */ /* 0x000fc80003f06070 */
[----:B------:R-:W-:Y:S01]  /*00b0*/  ISETP.GE.U32.AND.EX P0, PT, RZ, R0, PT, P0 ;  /* 0x00000000ff00720c */ /* 0x000fe20003f06100 */
[----:B-1----:R-:W-:-:S05]  /*00c0*/  IMAD R3, R3, UR5, R2 ;  /* 0x0000000503037c24 */ /* 0x002fca000f8e0202 */
[----:B------:R-:W-:-:S13]  /*00d0*/  ISETP.GE.U32.OR P0, PT, R3, R4, P0 ;  /* 0x000000040300720c */ /* 0x000fda0000706470 */
[----:B------:R-:W-:Y:S05]  /*00e0*/  @P0 EXIT ;  /* 0x000000000000094d */ /* 0x000fea0003800000 */
[----:B------:R-:W0:Y:S01]  /*00f0*/  LDCU UR8, c[0x0][0x3a0] ;  /* 0x00007400ff0877ac */ /* 0x000e220008000800 */
[----:B------:R-:W-:Y:S01]  /*0100*/  IMAD.MOV.U32 R17, RZ, RZ, RZ ;  /* 0x000000ffff117224 */ /* 0x000fe200078e00ff */
[----:B------:R-:W1:Y:S01]  /*0110*/  LDCU.64 UR10, c[0x0][0x358] ;  /* 0x00006b00ff0a77ac */ /* 0x000e620008000a00 */
[----:B0-----:R-:W-:-:S09]  /*0120*/  UISETP.NE.AND UP0, UPT, UR8, URZ, UPT ;  /* 0x000000ff0800728c */ /* 0x001fd2000bf05270 */
[----:B-1----:R-:W-:Y:S05]  /*0130*/  BRA.U !UP0, `(.L_x_0) ;  /* 0x0000000908807547 */ /* 0x002fea000b800000 */
[----:B------:R-:W-:Y:S02]  /*0140*/  UISETP.GE.U32.AND UP0, UPT, UR8, 0x8, UPT ;  /* 0x000000080800788c */ /* 0x000fe4000bf06070 */
[C---:B------:R-:W-:Y:S01]  /*0150*/  IMAD.WIDE.U32 R12, R3.reuse, UR8, RZ ;  /* 0x00000008030c7c25 */ /* 0x040fe2000f8e00ff */
[----:B------:R-:W-:Y:S02]  /*0160*/  USHF.R.S32.HI UR6, URZ, 0x1f, UR8 ;  /* 0x0000001fff067899 */ /* 0x000fe40008011408 */
[----:B------:R-:W-:Y:S01]  /*0170*/  ULOP3.LUT UP1, URZ, UR8, 0x7, URZ, 0xc0, !UPT ;  /* 0x0000000708ff7892 */ /* 0x000fe2000f82c0ff */
[----:B------:R-:W-:Y:S01]  /*0180*/  IMAD.MOV.U32 R17, RZ, RZ, RZ ;  /* 0x000000ffff117224 */ /* 0x000fe200078e00ff */
[----:B------:R-:W-:Y:S01]  /*0190*/  UMOV UR4, URZ ;  /* 0x000000ff00047c82 */ /* 0x000fe20008000000 */
[----:B------:R-:W-:Y:S01]  /*01a0*/  UMOV UR5, URZ ;  /* 0x000000ff00057c82 */ /* 0x000fe20008000000 */
[----:B------:R-:W-:-:S04]  /*01b0*/  IMAD R7, R3, UR6, RZ ;  /* 0x0000000603077c24 */ /* 0x000fc8000f8e02ff */
[----:B------:R-:W-:Y:S01]  /*01c0*/  IMAD.IADD R2, R13, 0x1, R7 ;  /* 0x000000010d027824 */ /* 0x000fe200078e0207 */
[----:B------:R-:W-:Y:S06]  /*01d0*/  BRA.U !UP0, `(.L_x_1) ;  /* 0x0000000108fc7547 */ /* 0x000fec000b800000 */
[----:B------:R-:W0:Y:S01]  /*01e0*/  LDCU.128 UR12, c[0x0][0x380] ;  /* 0x00007000ff0c77ac */ /* 0x000e220008000c00 */
[----:B------:R-:W-:Y:S01]  /*01f0*/  HFMA2 R17, -RZ, RZ, 0, 0 ;  /* 0x00000000ff117431 */ /* 0x000fe200000001ff */
[C-C-:B------:R-:W-:Y:S01]  /*0200*/  SHF.L.U64.HI R4, R5.reuse, 0x2, R0.reuse ;  /* 0x0000000205047819 */ /* 0x140fe20000010200 */
[C---:B------:R-:W-:Y:S01]  /*0210*/  IMAD.SHL.U32 R9, R5.reuse, 0x4, RZ ;  /* 0x0000000405097824 */ /* 0x040fe200078e00ff */
[----:B------:R-:W-:Y:S01]  /*0220*/  ULOP3.LUT UR4, UR8, 0xfffffff8, URZ, 0xc0, !UPT ;  /* 0xfffffff808047892 */ /* 0x000fe2000f8ec0ff */
[----:B------:R-:W-:Y:S01]  /*0230*/  SHF.L.U64.HI R8, R5, 0x5, R0 ;  /* 0x0000000505087819 */ /* 0x000fe20000010200 */
[----:B------:R-:W-:Y:S01]  /*0240*/  UMOV UR5, UR6 ;  /* 0x0000000600057c82 */ /* 0x000fe20008000000 */
[----:B------:R-:W-:-:S04]  /*0250*/  UMOV UR7, UR6 ;  /* 0x0000000600077c82 */ /* 0x000fc80008000000 */
[----:B------:R-:W-:Y:S01]  /*0260*/  UMOV UR6, UR4 ;  /* 0x0000000400067c82 */ /* 0x000fe20008000000 */
[----:B0-----:R-:W-:Y:S02]  /*0270*/  LEA R6, P0, R10, UR14, 0x2 ;  /* 0x0000000e0a067c11 */ /* 0x001fe4000f8010ff */
[----:B------:R-:W-:Y:S02]  /*0280*/  LEA R16, P1, R12, UR12, 0x2 ;  /* 0x0000000c0c107c11 */ /* 0x000fe4000f8210ff */
[----:B------:R-:W-:Y:S02]  /*0290*/  LEA.HI.X R7, R10, UR15, RZ, 0x2, P0 ;  /* 0x0000000f0a077c11 */ /* 0x000fe400080f14ff */
[----:B------:R-:W-:Y:S02]  /*02a0*/  LEA.HI.X R15, R12, UR13, R2, 0x2, P1 ;  /* 0x0000000d0c0f7c11 */ /* 0x000fe400088f1402 */
[----:B------:R-:W-:-:S05]  /*02b0*/  IADD3 R16, P0, PT, R16, 0x10, RZ ;  /* 0x0000001010107810 */ /* 0x000fca0007f1e0ff */
[----:B------:R-:W-:-:S08]  /*02c0*/  IMAD.X R15, RZ, RZ, R15, P0 ;  /* 0x000000ffff0f7224 */ /* 0x000fd000000e060f */
.L_x_2:
[-C--:B------:R-:W-:Y:S01]  /*02d0*/  IADD3 R26, P0, PT, R6, R9.reuse, RZ ;  /* 0x00000009061a7210 */ /* 0x080fe20007f1e0ff */
[----:B------:R-:W-:Y:S01]  /*02e0*/  IMAD.MOV.U32 R14, RZ, RZ, R16 ;  /* 0x000000ffff0e7224 */ /* 0x000fe200078e0010 */
[----:B------:R-:W2:Y:S02]  /*02f0*/  LDG.E.CONSTANT R20, desc[UR10][R6.64] ;  /* 0x0000000a06147981 */ /* 0x000ea4000c1e9900 */
[----:B------:R-:W-:Y:S02]  /*0300*/  IADD3.X R27, PT, PT, R7, R4, RZ, P0, !PT ;  /* 0x00000004071b7210 */ /* 0x000fe400007fe4ff */
[----:B------:R-:W2:Y:S01]  /*0310*/  LDG.E.CONSTANT R28, desc[UR10][R14.64+-0x10] ;  /* 0xfffff00a0e1c7981 */ /* 0x000ea2000c1e9900 */
[----:B------:R-:W-:-:S03]  /*0320*/  IADD3 R22, P0, PT, R26, R9, RZ ;  /* 0x000000091a167210 */ /* 0x000fc60007f1e0ff */
[----:B------:R-:W3:Y:S02]  /*0330*/  LDG.E.CONSTANT R21, desc[UR10][R26.64] ;  /* 0x0000000a1a157981 */ /* 0x000ee4000c1e9900 */
[----:B------:R-:W-:Y:S02]  /*0340*/  IMAD.X R23, R27, 0x1, R4, P0 ;  /* 0x000000011b177824 */ /* 0x000fe400000e0604 */
[----:B------:R-:W3:Y:S04]  /*0350*/  LDG.E.CONSTANT R24, desc[UR10][R14.64+-0xc] ;  /* 0xfffff40a0e187981 */ /* 0x000ee8000c1e9900 */
[----:B------:R0:W4:Y:S04]  /*0360*/  LDG.E.CONSTANT R25, desc[UR10][R22.64] ;  /* 0x0000000a16197981 */ /* 0x000128000c1e9900 */
[----:B------:R-:W4:Y:S01]  /*0370*/  LDG.E.CONSTANT R26, desc[UR10][R14.64+-0x8] ;  /* 0xfffff80a0e1a7981 */ /* 0x000f22000c1e9900 */
[----:B------:R-:W-:-:S03]  /*0380*/  IADD3 R18, P0, PT, R22, R9, RZ ;  /* 0x0000000916127210 */ /* 0x000fc60007f1e0ff */
[----:B------:R-:W5:Y:S02]  /*0390*/  LDG.E.CONSTANT R27, desc[UR10][R14.64+-0x4] ;  /* 0xfffffc0a0e1b7981 */ /* 0x000f64000c1e9900 */
[----:B------:R-:W-:Y:S01]  /*03a0*/  IMAD.X R19, R23, 0x1, R4, P0 ;  /* 0x0000000117137824 */ /* 0x000fe200000e0604 */
[----:B------:R-:W-:-:S04]  /*03b0*/  IADD3 R16, P0, PT, R18, R9, RZ ;  /* 0x0000000912107210 */ /* 0x000fc80007f1e0ff */
[----:B------:R-:W5:Y:S01]  /*03c0*/  LDG.E.CONSTANT R18, desc[UR10][R18.64] ;  /* 0x0000000a12127981 */ /* 0x000f62000c1e9900 */
[----:B--2---:R-:W-:Y:S01]  /*03d0*/  FFMA R29, R28, R20, R17 ;  /* 0x000000141c1d7223 */ /* 0x004fe20000000011 */
[----:B------:R-:W-:Y:S01]  /*03e0*/  IMAD.X R17, R19, 0x1, R4, P0 ;  /* 0x0000000113117824 */ /* 0x000fe200000e0604 */
[----:B------:R-:W-:Y:S01]  /*03f0*/  IADD3 R20, P0, PT, R16, R9, RZ ;  /* 0x0000000910147210 */ /* 0x000fe20007f1e0ff */
[----:B------:R-:W2:Y:S04]  /*0400*/  LDG.E.CONSTANT R19, desc[UR10][R14.64+0x4] ;  /* 0x0000040a0e137981 */ /* 0x000ea8000c1e9900 */
[----:B------:R-:W2:Y:S01]  /*0410*/  LDG.E.CONSTANT R16, desc[UR10][R16.64] ;  /* 0x0000000a10107981 */ /* 0x000ea2000c1e9900 */
[----:B---3--:R-:W-:Y:S01]  /*0420*/  FFMA R29, R24, R21, R29 ;  /* 0x00000015181d7223 */ /* 0x008fe2000000001d */
[----:B------:R-:W-:-:S02]  /*0430*/  IADD3.X R21, PT, PT, R17, R4, RZ, P0, !PT ;  /* 0x0000000411157210 */ /* 0x000fc400007fe4ff */
[----:B0-----:R-:W-:Y:S01]  /*0440*/  IADD3 R22, P0, PT, R20, R9, RZ ;  /* 0x0000000914167210 */ /* 0x001fe20007f1e0ff */
[----:B------:R-:W3:Y:S01]  /*0450*/  LDG.E.CONSTANT R28, desc[UR10][R14.64+0x8] ;  /* 0x0000080a0e1c7981 */ /* 0x000ee2000c1e9900 */
[----:B----4-:R-:W-:-:S03]  /*0460*/  FFMA R26, R26, R25, R29 ;  /* 0x000000191a1a7223 */ /* 0x010fc6000000001d */
[----:B------:R-:W-:Y:S01]  /*0470*/  IMAD.X R23, R21, 0x1, R4, P0 ;  /* 0x0000000115177824 */ /* 0x000fe200000e0604 */
[----:B------:R-:W2:Y:S01]  /*0480*/  LDG.E.CONSTANT R29, desc[UR10][R14.64] ;  /* 0x0000000a0e1d7981 */ /* 0x000ea2000c1e9900 */
[----:B------:R-:W-:-:S03]  /*0490*/  IADD3 R24, P0, PT, R22, R9, RZ ;  /* 0x0000000916187210 */ /* 0x000fc60007f1e0ff */
[----:B------:R-:W4:Y:S02]  /*04a0*/  LDG.E.CONSTANT R20, desc[UR10][R20.64] ;  /* 0x0000000a14147981 */ /* 0x000f24000c1e9900 */
[----:B------:R-:W-:Y:S02]  /*04b0*/  IMAD.X R25, R23, 0x1, R4, P0 ;  /* 0x0000000117197824 */ /* 0x000fe400000e0604 */
[----:B------:R-:W3:Y:S04]  /*04c0*/  LDG.E.CONSTANT R22, desc[UR10][R22.64] ;  /* 0x0000000a16167981 */ /* 0x000ee8000c1e9900 */
[----:B------:R-:W3:Y:S04]  /*04d0*/  LDG.E.CONSTANT R24, desc[UR10][R24.64] ;  /* 0x0000000a18187981 */ /* 0x000ee8000c1e9900 */
[----:B------:R0:W3:Y:S01]  /*04e0*/  LDG.E.CONSTANT R17, desc[UR10][R14.64+0xc] ;  /* 0x00000c0a0e117981 */ /* 0x0000e2000c1e9900 */
[----:B------:R-:W-:Y:S01]  /*04f0*/  UIADD3 UR6, UP0, UPT, UR6, -0x8, URZ ;  /* 0xfffffff806067890 */ /* 0x000fe2000ff1e0ff */
[----:B-----5:R-:W-:-:S03]  /*0500*/  FFMA R18, R27, R18, R26 ;  /* 0x000000121b127223 */ /* 0x020fc6000000001a */
[----:B------:R-:W-:Y:S02]  /*0510*/  UIADD3.X UR7, UPT, UPT, UR7, -0x1, URZ, UP0, !UPT ;  /* 0xffffffff07077890 */ /* 0x000fe400087fe4ff */
[----:B------:R-:W-:-:S04]  /*0520*/  UISETP.NE.U32.AND UP0, UPT, UR6, URZ, UPT ;  /* 0x000000ff0600728c */ /* 0x000fc8000bf05070 */
[----:B------:R-:W-:Y:S01]  /*0530*/  UISETP.NE.AND.EX UP0, UPT, UR7, URZ, UPT, UP0 ;  /* 0x000000ff0700728c */ /* 0x000fe2000bf05300 */
[----:B------:R-:W-:-:S04]  /*0540*/  LEA R6, P0, R5, R6, 0x5 ;  /* 0x0000000605067211 */ /* 0x000fc800078028ff */
[----:B------:R-:W-:Y:S01]  /*0550*/  IADD3.X R7, PT, PT, R7, R8, RZ, P0, !PT ;  /* 0x0000000807077210 */ /* 0x000fe200007fe4ff */
[----:B--2---:R-:W-:-:S04]  /*0560*/  FFMA R16, R29, R16, R18 ;  /* 0x000000101d107223 */ /* 0x004fc80000000012 */
[----:B----4-:R-:W-:Y:S01]  /*0570*/  FFMA R19, R19, R20, R16 ;  /* 0x0000001413137223 */ /* 0x010fe20000000010 */
[----:B------:R-:W-:-:S03]  /*0580*/  IADD3 R16, P1, PT, R14, 0x20, RZ ;  /* 0x000000200e107810 */ /* 0x000fc60007f3e0ff */
[----:B---3--:R-:W-:Y:S02]  /*0590*/  FFMA R22, R28, R22, R19 ;  /* 0x000000161c167223 */ /* 0x008fe40000000013 */
[----:B0-----:R-:W-:Y:S02]  /*05a0*/  IMAD.X R15, RZ, RZ, R15, P1 ;  /* 0x000000ffff0f7224 */ /* 0x001fe400008e060f */
[----:B------:R-:W-:Y:S01]  /*05b0*/  FFMA R17, R17, R24, R22 ;  /* 0x0000001811117223 */ /* 0x000fe20000000016 */
[----:B------:R-:W-:Y:S06]  /*05c0*/  BRA.U UP0, `(.L_x_2) ;  /* 0xfffffffd00407547 */ /* 0x000fec000b83ffff */
.L_x_1:
[----:B------:R-:W-:Y:S05]  /*05d0*/  BRA.U !UP1, `(.L_x_0) ;  /* 0x0000000509587547 */ /* 0x000fea000b800000 */
[----:B------:R-:W-:Y:S02]  /*05e0*/  ULOP3.LUT UR6, UR8, 0x7, URZ, 0xc0, !UPT ;  /* 0x0000000708067892 */ /* 0x000fe4000f8ec0ff */
[----:B------:R-:W-:Y:S02]  /*05f0*/  ULOP3.LUT UP1, UR7, UR8, 0x3, URZ, 0xc0, !UPT ;  /* 0x0000000308077892 */ /* 0x000fe4000f82c0ff */
[----:B------:R-:W-:-:S04]  /*0600*/  UIADD3 UR6, UP0, UPT, UR6, -0x1, URZ ;  /* 0xffffffff06067890 */ /* 0x000fc8000ff1e0ff */
[----:B------:R-:W-:Y:S02]  /*0610*/  UIADD3.X UR9, UPT, UPT, URZ, -0x1, URZ, UP0, !UPT ;  /* 0xffffffffff097890 */ /* 0x000fe400087fe4ff */
[----:B------:R-:W-:-:S04]  /*0620*/  UISETP.GE.U32.AND UP0, UPT, UR6, 0x3, UPT ;  /* 0x000000030600788c */ /* 0x000fc8000bf06070 */
[----:B------:R-:W-:-:S09]  /*0630*/  UISETP.GE.U32.AND.EX UP0, UPT, UR9, URZ, UPT, UP0 ;  /* 0x000000ff0900728c */ /* 0x000fd2000bf06100 */
[----:B------:R-:W-:Y:S05]  /*0640*/  BRA.U !UP0, `(.L_x_3) ;  /* 0x0000000108887547 */ /* 0x000fea000b800000 */
[----:B------:R-:W0:Y:S01]  /*0650*/  LDCU.128 UR12, c[0x0][0x380] ;  /* 0x00007000ff0c77ac */ /* 0x000e220008000c00 */
[C---:B------:R-:W-:Y:S01]  /*0660*/  IMAD R7, R5.reuse, UR5, RZ ;  /* 0x0000000505077c24 */ /* 0x040fe2000f8e02ff */
[----:B------:R-:W-:Y:S01]  /*0670*/  IADD3 R4, P0, PT, R12, UR4, RZ ;  /* 0x000000040c047c10 */ /* 0x000fe2000ff1e0ff */
[----:B------:R-:W-:Y:S02]  /*0680*/  IMAD.MOV.U32 R11, RZ, RZ, RZ ;  /* 0x000000ffff0b7224 */ /* 0x000fe400078e00ff */
[----:B------:R-:W-:Y:S02]  /*0690*/  IMAD R7, R0, UR4, R7 ;  /* 0x0000000400077c24 */ /* 0x000fe4000f8e0207 */
[----:B------:R-:W-:-:S04]  /*06a0*/  IMAD.WIDE.U32 R8, R5, UR4, R10 ;  /* 0x0000000405087c25 */ /* 0x000fc8000f8e000a */
[----:B------:R-:W-:Y:S01]  /*06b0*/  IMAD.IADD R7, R9, 0x1, R7 ;  /* 0x0000000109077824 */ /* 0x000fe200078e0207 */
[----:B------:R-:W-:Y:S01]  /*06c0*/  IADD3.X R9, PT, PT, R2, UR5, RZ, P0, !PT ;  /* 0x0000000502097c10 */ /* 0x000fe200087fe4ff */
[C---:B------:R-:W-:Y:S01]  /*06d0*/  IMAD.SHL.U32 R15, R5.reuse, 0x4, RZ ;  /* 0x00000004050f7824 */ /* 0x040fe200078e00ff */
[----:B0-----:R-:W-:Y:S02]  /*06e0*/  LEA R18, P2, R8, UR14, 0x2 ;  /* 0x0000000e08127c11 */ /* 0x001fe4000f8410ff */
[----:B------:R-:W-:Y:S02]  /*06f0*/  LEA R6, P1, R4, UR12, 0x2 ;  /* 0x0000000c04067c11 */ /* 0x000fe4000f8210ff */
[----:B------:R-:W-:Y:S02]  /*0700*/  LEA.HI.X R19, R8, UR15, R7, 0x2, P2 ;  /* 0x0000000f08137c11 */ /* 0x000fe400090f1407 */
[----:B------:R-:W-:Y:S02]  /*0710*/  LEA.HI.X R7, R4, UR13, R9, 0x2, P1 ;  /* 0x0000000d04077c11 */ /* 0x000fe400088f1409 */
[----:B------:R-:W-:Y:S01]  /*0720*/  IADD3 R20, P0, PT, R18, R15, RZ ;  /* 0x0000000f12147210 */ /* 0x000fe20007f1e0ff */
[----:B------:R-:W2:Y:S01]  /*0730*/  LDG.E.CONSTANT R16, desc[UR10][R18.64] ;  /* 0x0000000a12107981 */ /* 0x000ea2000c1e9900 */
[----:B------:R-:W-:-:S02]  /*0740*/  SHF.L.U64.HI R9, R5, 0x2, R0 ;  /* 0x0000000205097819 */ /* 0x000fc40000010200 */
[----:B------:R-:W-:Y:S01]  /*0750*/  IADD3 R14, P1, PT, R20, R15, RZ ;  /* 0x0000000f140e7210 */ /* 0x000fe20007f3e0ff */
[----:B------:R-:W2:Y:S01]  /*0760*/  LDG.E.CONSTANT R4, desc[UR10][R6.64] ;  /* 0x0000000a06047981 */ /* 0x000ea2000c1e9900 */
[----:B------:R-:W-:Y:S02]  /*0770*/  IADD3.X R21, PT, PT, R19, R9, RZ, P0, !PT ;  /* 0x0000000913157210 */ /* 0x000fe400007fe4ff */
[----:B------:R-:W-:Y:S01]  /*0780*/  IADD3 R8, P0, PT, R14, R15, RZ ;  /* 0x0000000f0e087210 */ /* 0x000fe20007f1e0ff */
[----:B------:R-:W3:Y:S02]  /*0790*/  LDG.E.CONSTANT R23, desc[UR10][R6.64+0x4] ;  /* 0x0000040a06177981 */ /* 0x000ee4000c1e9900 */
[--C-:B------:R-:W-:Y:S02]  /*07a0*/  IMAD.X R15, R21, 0x1, R9.reuse, P1 ;  /* 0x00000001150f7824 */ /* 0x100fe400008e0609 */
[----:B------:R-:W3:Y:S02]  /*07b0*/  LDG.E.CONSTANT R20, desc[UR10][R20.64] ;  /* 0x0000000a14147981 */ /* 0x000ee4000c1e9900 */
[----:B------:R-:W-:-:S02]  /*07c0*/  IMAD.X R9, R15, 0x1, R9, P0 ;  /* 0x000000010f097824 */ /* 0x000fc400000e0609 */
[----:B------:R-:W4:Y:S04]  /*07d0*/  LDG.E.CONSTANT R14, desc[UR10][R14.64] ;  /* 0x0000000a0e0e7981 */ /* 0x000f28000c1e9900 */
[----:B------:R-:W4:Y:S04]  /*07e0*/  LDG.E.CONSTANT R25, desc[UR10][R6.64+0x8] ;  /* 0x0000080a06197981 */ /* 0x000f28000c1e9900 */
[----:B------:R-:W5:Y:S04]  /*07f0*/  LDG.E.CONSTANT R19, desc[UR10][R6.64+0xc] ;  /* 0x00000c0a06137981 */ /* 0x000f68000c1e9900 */
[----:B------:R-:W5:Y:S01]  /*0800*/  LDG.E.CONSTANT R8, desc[UR10][R8.64] ;  /* 0x0000000a08087981 */ /* 0x000f62000c1e9900 */
[----:B------:R-:W-:-:S04]  /*0810*/  UIADD3 UR4, UP0, UPT, UR4, 0x4, URZ ;  /* 0x0000000404047890 */ /* 0x000fc8000ff1e0ff */
[----:B------:R-:W-:Y:S01]  /*0820*/  UIADD3.X UR5, UPT, UPT, URZ, UR5, URZ, UP0, !UPT ;  /* 0x00000005ff057290 */ /* 0x000fe200087fe4ff */
[----:B--2---:R-:W-:-:S04]  /*0830*/  FFMA R4, R4, R16, R17 ;  /* 0x0000001004047223 */ /* 0x004fc80000000011 */
[----:B---3--:R-:W-:-:S04]  /*0840*/  FFMA R4, R23, R20, R4 ;  /* 0x0000001417047223 */ /* 0x008fc80000000004 */
[----:B----4-:R-:W-:-:S04]  /*0850*/  FFMA R4, R25, R14, R4 ;  /* 0x0000000e19047223 */ /* 0x010fc80000000004 */
[----:B-----5:R-:W-:-:S07]  /*0860*/  FFMA R17, R19, R8, R4 ;  /* 0x0000000813117223 */ /* 0x020fce0000000004 */
.L_x_3:
[----:B------:R-:W-:Y:S05]  /*0870*/  BRA.U !UP1, `(.L_x_0) ;  /* 0x0000000109b07547 */ /* 0x000fea000b800000 */
[----:B------:R-:W-:Y:S02]  /*0880*/  UISETP.NE.AND UP1, UPT, UR7, 0x1, UPT ;  /* 0x000000010700788c */ /* 0x000fe4000bf25270 */
[----:B------:R-:W-:-:S04]  /*0890*/  ULOP3.LUT UR6, UR8, 0x1, URZ, 0xc0, !UPT ;  /* 0x0000000108067892 */ /* 0x000fc8000f8ec0ff */
[----:B------:R-:W-:-:S03]  /*08a0*/  UISETP.NE.U32.AND UP0, UPT, UR6, 0x1, UPT ;  /* 0x000000010600788c */ /* 0x000fc6000bf05070 */
[----:B------:R-:W-:Y:S08]  /*08b0*/  BRA.U !UP1, `(.L_x_4) ;  /* 0x00000001095c7547 */ /* 0x000ff0000b800000 */
[----:B------:R-:W0:Y:S01]  /*08c0*/  LDCU.128 UR12, c[0x0][0x380] ;  /* 0x00007000ff0c77ac */ /* 0x000e220008000c00 */
[----:B------:R-:W-:Y:S01]  /*08d0*/  MOV R14, R10 ;  /* 0x0000000a000e7202 */ /* 0x000fe20000000f00 */
[C---:B------:R-:W-:Y:S01]  /*08e0*/  IMAD R7, R5.reuse, UR5, RZ ;  /* 0x0000000505077c24 */ /* 0x040fe2000f8e02ff */
[----:B------:R-:W-:Y:S01]  /*08f0*/  IADD3 R4, P0, PT, R12, UR4, RZ ;  /* 0x000000040c047c10 */ /* 0x000fe2000ff1e0ff */
[----:B------:R-:W-:Y:S02]  /*0900*/  IMAD.MOV.U32 R15, RZ, RZ, RZ ;  /* 0x000000ffff0f7224 */ /* 0x000fe400078e00ff */
[----:B------:R-:W-:Y:S01]  /*0910*/  IMAD R9, R0, UR4, R7 ;  /* 0x0000000400097c24 */ /* 0x000fe2000f8e0207 */
[----:B------:R-:W-:Y:S01]  /*0920*/  IADD3.X R7, PT, PT, R2, UR5, RZ, P0, !PT ;  /* 0x0000000502077c10 */ /* 0x000fe200087fe4ff */
[----:B------:R-:W-:-:S04]  /*0930*/  IMAD.WIDE.U32 R14, R5, UR4, R14 ;  /* 0x00000004050e7c25 */ /* 0x000fc8000f8e000e */
[----:B------:R-:W-:Y:S01]  /*0940*/  IMAD.IADD R9, R15, 0x1, R9 ;  /* 0x000000010f097824 */ /* 0x000fe200078e0209 */
[----:B0-----:R-:W-:Y:S02]  /*0950*/  LEA R8, P0, R14, UR14, 0x2 ;  /* 0x0000000e0e087c11 */ /* 0x001fe4000f8010ff */
[----:B------:R-:W-:Y:S02]  /*0960*/  LEA R6, P1, R4, UR12, 0x2 ;  /* 0x0000000c04067c11 */ /* 0x000fe4000f8210ff */
[----:B------:R-:W-:Y:S02]  /*0970*/  LEA.HI.X R9, R14, UR15, R9, 0x2, P0 ;  /* 0x0000000f0e097c11 */ /* 0x000fe400080f1409 */
[----:B------:R-:W-:Y:S02]  /*0980*/  LEA.HI.X R7, R4, UR13, R7, 0x2, P1 ;  /* 0x0000000d04077c11 */ /* 0x000fe400088f1407 */
[C---:B------:R-:W-:Y:S02]  /*0990*/  LEA R14, P0, R5.reuse, R8, 0x2 ;  /* 0x00000008050e7211 */ /* 0x040fe400078010ff */
[----:B------:R-:W2:Y:S02]  /*09a0*/  LDG.E.CONSTANT R8, desc[UR10][R8.64] ;  /* 0x0000000a08087981 */ /* 0x000ea4000c1e9900 */
[----:B------:R-:W-:-:S02]  /*09b0*/  LEA.HI.X R15, R5, R9, R0, 0x2, P0 ;  /* 0x00000009050f7211 */ /* 0x000fc400000f1400 */
[----:B------:R-:W2:Y:S04]  /*09c0*/  LDG.E.CONSTANT R4, desc[UR10][R6.64] ;  /* 0x0000000a06047981 */ /* 0x000ea8000c1e9900 */
[----:B------:R-:W3:Y:S04]  /*09d0*/  LDG.E.CONSTANT R16, desc[UR10][R6.64+0x4] ;  /* 0x0000040a06107981 */ /* 0x000ee8000c1e9900 */
[----:B------:R-:W3:Y:S01]  /*09e0*/  LDG.E.CONSTANT R14, desc[UR10][R14.64] ;  /* 0x0000000a0e0e7981 */ /* 0x000ee2000c1e9900 */
[----:B------:R-:W-:-:S04]  /*09f0*/  UIADD3 UR4, UP1, UPT, UR4, 0x2, URZ ;  /* 0x0000000204047890 */ /* 0x000fc8000ff3e0ff */
[----:B------:R-:W-:Y:S01]  /*0a00*/  UIADD3.X UR5, UPT, UPT, URZ, UR5, URZ, UP1, !UPT ;  /* 0x00000005ff057290 */ /* 0x000fe20008ffe4ff */
[----:B--2---:R-:W-:-:S04]  /*0a10*/  FFMA R17, R4, R8, R17 ;  /* 0x0000000804117223 */ /* 0x004fc80000000011 */
[----:B---3--:R-:W-:-:S07]  /*0a20*/  FFMA R17, R16, R14, R17 ;  /* 0x0000000e10117223 */ /* 0x008fce0000000011 */
.L_x_4:
[----:B------:R-:W-:Y:S05]  /*0a30*/  BRA.U UP0, `(.L_x_0) ;  /* 0x0000000100407547 */ /* 0x000fea000b800000 */
        /* <DEDUP_REMOVED lines=9> */
[C---:B0-----:R-:W-:Y:S02]  /*0ad0*/  LEA R6, P1, R13.reuse, UR12, 0x2 ;  /* 0x0000000c0d067c11 */ /* 0x041fe4000f8210ff */
[C---:B------:R-:W-:Y:S02]  /*0ae0*/  LEA R12, P0, R8.reuse, UR14, 0x2 ;  /* 0x0000000e080c7c11 */ /* 0x040fe4000f8010ff */
[----:B------:R-:W-:Y:S02]  /*0af0*/  LEA.HI.X R7, R13, UR13, R2, 0x2, P1 ;  /* 0x0000000d0d077c11 */ /* 0x000fe400088f1402 */
[----:B------:R-:W-:-:S03]  /*0b00*/  LEA.HI.X R13, R8, UR15, R9, 0x2, P0 ;  /* 0x0000000f080d7c11 */ /* 0x000fc600080f1409 */
[----:B------:R-:W2:Y:S04]  /*0b10*/  LDG.E.CONSTANT R6, desc[UR10][R6.64] ;  /* 0x0000000a06067981 */ /* 0x000ea8000c1e9900 */
[----:B------:R-:W2:Y:S02]  /*0b20*/  LDG.E.CONSTANT R12, desc[UR10][R12.64] ;  /* 0x0000000a0c0c7981 */ /* 0x000ea4000c1e9900 */
[----:B--2---:R-:W-:-:S07]  /*0b30*/  FFMA R17, R6, R12, R17 ;  /* 0x0000000c06117223 */ /* 0x004fce0000000011 */
.L_x_0:
[----:B------:R-:W0:Y:S01]  /*0b40*/  LDCU.64 UR4, c[0x0][0x390] ;  /* 0x00007200ff0477ac */ /* 0x000e220008000a00 */
[----:B------:R-:W-:Y:S02]  /*0b50*/  HFMA2 R11, -RZ, RZ, 0, 0 ;  /* 0x00000000ff0b7431 */ /* 0x000fe400000001ff */
[----:B------:R-:W-:Y:S02]  /*0b60*/  IMAD R7, R0, R3, RZ ;  /* 0x0000000300077224 */ /* 0x000fe400078e02ff */
[----:B------:R-:W-:-:S04]  /*0b70*/  IMAD.WIDE.U32 R2, R3, R5, R10 ;  /* 0x0000000503027225 */ /* 0x000fc800078e000a */
[----:B------:R-:W-:Y:S01]  /*0b80*/  IMAD.IADD R3, R3, 0x1, R7 ;  /* 0x0000000103037824 */ /* 0x000fe200078e0207 */
[----:B0-----:R-:W-:-:S04]  /*0b90*/  LEA R4, P0, R2, UR4, 0x2 ;  /* 0x0000000402047c11 */ /* 0x001fc8000f8010ff */
[----:B------:R-:W-:-:S05]  /*0ba0*/  LEA.HI.X R5, R2, UR5, R3, 0x2, P0 ;  /* 0x0000000502057c11 */ /* 0x000fca00080f1403 */
[----:B------:R-:W-:Y:S01]  /*0bb0*/  STG.E desc[UR10][R4.64], R17 ;  /* 0x0000001104007986 */ /* 0x000fe2000c10190a */
[----:B------:R-:W-:Y:S05]  /*0bc0*/  EXIT ;  /* 0x000000000000794d */ /* 0x000fea0003800000 */
.L_x_5:
[----:B------:R-:W-:-:S00]  /*0bd0*/  BRA `(.L_x_5) ;  /* 0xfffffffc00fc7947 */ /* 0x000fc0000383ffff */
[----:B------:R-:W-:-:S00]  /*0be0*/  NOP ;  /* 0x0000000000007918 */ /* 0x000fc00000000000 */
        /* <DEDUP_REMOVED lines=9> */
.L_x_6:


//--------------------- .nv.shared.reserved.0     --------------------------
	.section	.nv.shared.reserved.0,"aw",@nobits
	.weak		__nv_reservedSMEM_offset_0_alias
	.size		__nv_reservedSMEM_offset_0_alias, 0, 64
	.other		__nv_reservedSMEM_offset_0_alias,@"STO_CUDA_RESERVED_SHARED STV_DEFAULT"
__nv_reservedSMEM_offset_0_alias:
	.zero		0
	.zero		64


//--------------------- .nv.constant0._Z12MatmulKernelPKfS0_Pfiii --------------------------
	.section	.nv.constant0._Z12MatmulKernelPKfS0_Pfiii,"a",@progbits
	.sectionflags	@""
	.align	4
.nv.constant0._Z12MatmulKernelPKfS0_Pfiii:
	.zero		932


//--------------------- SYMBOLS --------------------------

	.type		.nv.reservedSmem.offset0,@object
	.size		.nv.reservedSmem.offset0,0x4
